	.headerflags	@"EF_CUDA_TEXMODE_UNIFIED EF_CUDA_64BIT_ADDRESS EF_CUDA_ACCELERATORS EF_CUDA_SM90 EF_CUDA_VIRTUAL_SM(EF_CUDA_SM90)"
	.elftype	@"ET_EXEC"


//--------------------- .nv.info                  --------------------------
	.section	.nv.info,"",@"SHT_CUDA_INFO"
	.align	4


	//----- nvinfo : EIATTR_REGCOUNT
	.align		4
        /*0000*/ 	.byte	0x04, 0x2f
        /*0002*/ 	.short	(.L_1 - .L_0)
	.align		4
.L_0:
        /*0004*/ 	.word	index@(triton_poi_fused_add_constant_pad_nd_convolution_max_pool2d_with_indices_relu_8)
        /*0008*/ 	.word	0x00000018


	//----- nvinfo : EIATTR_MIN_STACK_SIZE
	.align		4
.L_1:
        /*000c*/ 	.byte	0x04, 0x12
        /*000e*/ 	.short	(.L_3 - .L_2)
	.align		4
.L_2:
        /*0010*/ 	.word	index@(triton_poi_fused_add_constant_pad_nd_convolution_max_pool2d_with_indices_relu_8)
        /*0014*/ 	.word	0x00000000


	//----- nvinfo : EIATTR_FRAME_SIZE
	.align		4
.L_3:
        /*0018*/ 	.byte	0x04, 0x11
        /*001a*/ 	.short	(.L_5 - .L_4)
	.align		4
.L_4:
        /*001c*/ 	.word	index@(triton_poi_fused_add_constant_pad_nd_convolution_max_pool2d_with_indices_relu_8)
        /*0020*/ 	.word	0x00000000


	//----- nvinfo : EIATTR_MIN_STACK_SIZE
	.align		4
.L_5:
        /*0024*/ 	.byte	0x04, 0x12
        /*0026*/ 	.short	(.L_7 - .L_6)
	.align		4
.L_6:
        /*0028*/ 	.word	index@(triton_poi_fused_add_constant_pad_nd_convolution_max_pool2d_with_indices_relu_8)
        /*002c*/ 	.word	0x00000000
.L_7:


//--------------------- .nv.info.triton_poi_fused_add_constant_pad_nd_convolution_max_pool2d_with_indices_relu_8 --------------------------
	.section	.nv.info.triton_poi_fused_add_constant_pad_nd_convolution_max_pool2d_with_indices_relu_8,"",@"SHT_CUDA_INFO"
	.sectionflags	@""
	.align	4


	//----- nvinfo : EIATTR_CUDA_API_VERSION
	.align		4
        /*0000*/ 	.byte	0x04, 0x37
        /*0002*/ 	.short	(.L_9 - .L_8)
.L_8:
        /*0004*/ 	.word	0x0000007c


	//----- nvinfo : EIATTR_KPARAM_INFO
	.align		4
.L_9:
        /*0008*/ 	.byte	0x04, 0x17
        /*000a*/ 	.short	(.L_11 - .L_10)
.L_10:
        /*000c*/ 	.word	0x00000000
        /*0010*/ 	.short	0x0003
        /*0012*/ 	.short	0x0018
        /*0014*/ 	.byte	0x00, 0xf0, 0x11, 0x00


	//----- nvinfo : EIATTR_KPARAM_INFO
	.align		4
.L_11:
        /*0018*/ 	.byte	0x04, 0x17
        /*001a*/ 	.short	(.L_13 - .L_12)
.L_12:
        /*001c*/ 	.word	0x00000000
        /*0020*/ 	.short	0x0002
        /*0022*/ 	.short	0x0010
        /*0024*/ 	.byte	0x00, 0xf4, 0x21, 0x00


	//----- nvinfo : EIATTR_KPARAM_INFO
	.align		4
.L_13:
        /*0028*/ 	.byte	0x04, 0x17
        /*002a*/ 	.short	(.L_15 - .L_14)
.L_14:
        /*002c*/ 	.word	0x00000000
        /*0030*/ 	.short	0x0001
        /*0032*/ 	.short	0x0008
        /*0034*/ 	.byte	0x00, 0xf4, 0x21, 0x00


	//----- nvinfo : EIATTR_KPARAM_INFO
	.align		4
.L_15:
        /*0038*/ 	.byte	0x04, 0x17
        /*003a*/ 	.short	(.L_17 - .L_16)
.L_16:
        /*003c*/ 	.word	0x00000000
        /*0040*/ 	.short	0x0000
        /*0042*/ 	.short	0x0000
        /*0044*/ 	.byte	0x00, 0xf4, 0x21, 0x00


	//----- nvinfo : EIATTR_SPARSE_MMA_MASK
	.align		4
.L_17:
        /*0048*/ 	.byte	0x03, 0x50
        /*004a*/ 	.short	0x0000


	//----- nvinfo : EIATTR_MAXREG_COUNT
	.align		4
        /*004c*/ 	.byte	0x03, 0x1b
        /*004e*/ 	.short	0x00ff


	//----- nvinfo : EIATTR_EXIT_INSTR_OFFSETS
	.align		4
        /*0050*/ 	.byte	0x04, 0x1c
        /*0052*/ 	.short	(.L_19 - .L_18)


	//   ....[0]....
.L_18:
        /*0054*/ 	.word	0x000003c0


	//----- nvinfo : EIATTR_REQNTID
	.align		4
.L_19:
        /*0058*/ 	.byte	0x04, 0x10
        /*005a*/ 	.short	(.L_21 - .L_20)
.L_20:
        /*005c*/ 	.word	0x00000080
        /*0060*/ 	.word	0x00000001
        /*0064*/ 	.word	0x00000001


	//----- nvinfo : EIATTR_CBANK_PARAM_SIZE
	.align		4
.L_21:
        /*0068*/ 	.byte	0x03, 0x19
        /*006a*/ 	.short	0x001c


	//----- nvinfo : EIATTR_PARAM_CBANK
	.align		4
        /*006c*/ 	.byte	0x04, 0x0a
        /*006e*/ 	.short	(.L_23 - .L_22)
	.align		4
.L_22:
        /*0070*/ 	.word	index@(.nv.constant0.triton_poi_fused_add_constant_pad_nd_convolution_max_pool2d_with_indices_relu_8)
        /*0074*/ 	.short	0x0210
        /*0076*/ 	.short	0x001c


	//----- nvinfo : EIATTR_SW_WAR
	.align		4
.L_23:
        /*0078*/ 	.byte	0x04, 0x36
        /*007a*/ 	.short	(.L_25 - .L_24)
.L_24:
        /*007c*/ 	.word	0x00000008
.L_25:


//--------------------- .nv.callgraph             --------------------------
	.section	.nv.callgraph,"",@"SHT_CUDA_CALLGRAPH"
	.align	4
	.sectionentsize	8
	.align		4
        /*0000*/ 	.word	0x00000000
	.align		4
        /*0004*/ 	.word	0xffffffff
	.align		4
        /*0008*/ 	.word	0x00000000
	.align		4
        /*000c*/ 	.word	0xfffffffe
	.align		4
        /*0010*/ 	.word	0x00000000
	.align		4
        /*0014*/ 	.word	0xfffffffd
	.align		4
        /*0018*/ 	.word	0x00000000
	.align		4
        /*001c*/ 	.word	0xfffffffc


//--------------------- .text.triton_poi_fused_add_constant_pad_nd_convolution_max_pool2d_with_indices_relu_8 --------------------------
	.section	.text.triton_poi_fused_add_constant_pad_nd_convolution_max_pool2d_with_indices_relu_8,"ax",@progbits
	.align	128
        .global         triton_poi_fused_add_constant_pad_nd_convolution_max_pool2d_with_indices_relu_8
        .type           triton_poi_fused_add_constant_pad_nd_convolution_max_pool2d_with_indices_relu_8,@function
        .size           triton_poi_fused_add_constant_pad_nd_convolution_max_pool2d_with_indices_relu_8,(.L_x_1 - triton_poi_fused_add_constant_pad_nd_convolution_max_pool2d_with_indices_relu_8)
        .other          triton_poi_fused_add_constant_pad_nd_convolution_max_pool2d_with_indices_relu_8,@"STO_CUDA_ENTRY STV_DEFAULT"
triton_poi_fused_add_constant_pad_nd_convolution_max_pool2d_with_indices_relu_8:
.text.triton_poi_fused_add_constant_pad_nd_convolution_max_pool2d_with_indices_relu_8:
[----:B------:R-:W-:Y:S01]  /*0000*/  LDC R1, c[0x0][0x28] ;  /* 0x00000a00ff017b82 */ /* 0x000fe20000000800 */
[----:B------:R-:W1:Y:S01]  /*0010*/  S2R R0, SR_TID.X ;  /* 0x0000000000007919 */ /* 0x000e620000002100 */
[----:B------:R-:W-:Y:S01]  /*0020*/  ULDC.64 UR4, c[0x0][0x208] ;  /* 0x0000820000047ab9 */ /* 0x000fe20000000a00 */
[----:B------:R-:W2:Y:S01]  /*0030*/  S2R R5, SR_CTAID.X ;  /* 0x0000000000057919 */ /* 0x000ea20000002500 */
[----:B------:R-:W-:-:S04]  /*0040*/  CS2R R20, SRZ ;  /* 0x0000000000147805 */ /* 0x000fc8000001ff00 */
[----:B------:R-:W3:Y:S08]  /*0050*/  LDC.64 R18, c[0x0][0x218] ;  /* 0x00008600ff127b82 */ /* 0x000ef00000000a00 */
[----:B------:R-:W4:Y:S01]  /*0060*/  LDC.64 R16, c[0x0][0x210] ;  /* 0x00008400ff107b82 */ /* 0x000f220000000a00 */
[----:B-1----:R-:W-:Y:S02]  /*0070*/  LOP3.LUT R0, R0, 0x7f, RZ, 0xc0, !PT ;  /* 0x0000007f00007812 */ /* 0x002fe400078ec0ff */
[----:B--2---:R-:W-:-:S03]  /*0080*/  SHF.R.S32.HI R7, RZ, 0x18, R5 ;  /* 0x00000018ff077819 */ /* 0x004fc60000011405 */
[----:B------:R-:W-:Y:S01]  /*0090*/  IMAD R0, R5, 0x80, R0 ;  /* 0x0000008005007824 */ /* 0x000fe200078e0200 */
[----:B------:R-:W-:-:S04]  /*00a0*/  SGXT R7, R7, 0x1 ;  /* 0x000000010707781a */ /* 0x000fc80000000200 */
[----:B------:R-:W-:Y:S02]  /*00b0*/  SHF.R.S32.HI R3, RZ, 0x1f, R0 ;  /* 0x0000001fff037819 */ /* 0x000fe40000011400 */
[-C--:B------:R-:W-:Y:S02]  /*00c0*/  LEA.HI R6, R7, R0.reuse, RZ, 0x9 ;  /* 0x0000000007067211 */ /* 0x080fe400078f48ff */
[----:B------:R-:W-:Y:S02]  /*00d0*/  LEA.HI R4, R3, R0, RZ, 0x5 ;  /* 0x0000000003047211 */ /* 0x000fe400078f28ff */
[----:B------:R-:W1:Y:S01]  /*00e0*/  LDC.64 R2, c[0x0][0x220] ;  /* 0x00008800ff027b82 */ /* 0x000e620000000a00 */
[----:B------:R-:W-:Y:S02]  /*00f0*/  SHF.R.S32.HI R9, RZ, 0x9, R6 ;  /* 0x00000009ff097819 */ /* 0x000fe40000011406 */
[----:B------:R-:W-:Y:S02]  /*0100*/  SHF.R.S32.HI R5, RZ, 0x5, R4 ;  /* 0x00000005ff057819 */ /* 0x000fe40000011404 */
[----:B------:R-:W-:-:S02]  /*0110*/  LOP3.LUT R7, R4, 0xffffffe0, RZ, 0xc0, !PT ;  /* 0xffffffe004077812 */ /* 0x000fc400078ec0ff */
[----:B------:R-:W-:-:S03]  /*0120*/  LEA.HI R4, R5, R5, RZ, 0x4 ;  /* 0x0000000505047211 */ /* 0x000fc600078f20ff */
[----:B------:R-:W-:Y:S01]  /*0130*/  IMAD.IADD R6, R0, 0x1, -R7 ;  /* 0x0000000100067824 */ /* 0x000fe200078e0a07 */
[----:B------:R-:W-:-:S03]  /*0140*/  LOP3.LUT R4, R4, 0xfffffff0, RZ, 0xc0, !PT ;  /* 0xfffffff004047812 */ /* 0x000fc600078ec0ff */
[----:B------:R-:W-:Y:S01]  /*0150*/  IMAD R9, R9, 0x700, R6 ;  /* 0x0000070009097824 */ /* 0x000fe200078e0206 */
[----:B------:R-:W-:Y:S01]  /*0160*/  ISETP.GE.AND P0, PT, R6, 0x1c, PT ;  /* 0x0000001c0600780c */ /* 0x000fe20003f06270 */
[----:B------:R-:W-:-:S04]  /*0170*/  IMAD.IADD R4, R5, 0x1, -R4 ;  /* 0x0000000105047824 */ /* 0x000fc800078e0a04 */
[----:B------:R-:W-:Y:S01]  /*0180*/  IMAD R7, R4, 0x38, R9 ;  /* 0x0000003804077824 */ /* 0x000fe200078e0209 */
[----:B------:R-:W-:-:S03]  /*0190*/  CS2R R4, SRZ ;  /* 0x0000000000047805 */ /* 0x000fc6000001ff00 */
[C---:B------:R-:W-:Y:S02]  /*01a0*/  VIADD R11, R7.reuse, 0x1c ;  /* 0x0000001c070b7836 */ /* 0x040fe40000000000 */
[----:B-1----:R-:W-:-:S04]  /*01b0*/  IMAD.WIDE R8, R7, 0x4, R2 ;  /* 0x0000000407087825 */ /* 0x002fc800078e0202 */
[--C-:B------:R-:W-:Y:S01]  /*01c0*/  IMAD.WIDE R10, R11, 0x4, R2.reuse ;  /* 0x000000040b0a7825 */ /* 0x100fe200078e0202 */
[----:B------:R-:W2:Y:S03]  /*01d0*/  @!P0 LDG.E R4, desc[UR4][R8.64] ;  /* 0x0000000408048981 */ /* 0x000ea6000c1e1900 */
[----:B------:R-:W-:Y:S01]  /*01e0*/  VIADD R13, R7, 0x380 ;  /* 0x00000380070d7836 */ /* 0x000fe20000000000 */
[----:B------:R-:W5:Y:S03]  /*01f0*/  @!P0 LDG.E R5, desc[UR4][R10.64] ;  /* 0x000000040a058981 */ /* 0x000f66000c1e1900 */
[----:B------:R-:W-:-:S04]  /*0200*/  IMAD.WIDE R12, R13, 0x4, R2 ;  /* 0x000000040d0c7825 */ /* 0x000fc800078e0202 */
[----:B------:R-:W-:Y:S01]  /*0210*/  VIADD R15, R7, 0x39c ;  /* 0x0000039c070f7836 */ /* 0x000fe20000000000 */
[----:B------:R-:W5:Y:S03]  /*0220*/  @!P0 LDG.E R20, desc[UR4][R12.64] ;  /* 0x000000040c148981 */ /* 0x000f66000c1e1900 */
[----:B------:R-:W-:-:S05]  /*0230*/  IMAD.WIDE R14, R15, 0x4, R2 ;  /* 0x000000040f0e7825 */ /* 0x000fca00078e0202 */
[----:B------:R-:W5:Y:S01]  /*0240*/  @!P0 LDG.E R21, desc[UR4][R14.64] ;  /* 0x000000040e158981 */ /* 0x000f62000c1e1900 */
[----:B---3--:R-:W-:-:S04]  /*0250*/  IMAD.WIDE R6, R6, 0x4, R18 ;  /* 0x0000000406067825 */ /* 0x008fc800078e0212 */
[----:B----4-:R-:W-:Y:S02]  /*0260*/  IMAD.WIDE R2, R0, 0x4, R16 ;  /* 0x0000000400027825 */ /* 0x010fe400078e0210 */
[----:B------:R-:W3:Y:S04]  /*0270*/  LDG.E.EL R7, desc[UR4][R6.64] ;  /* 0x0000000406077981 */ /* 0x000ee8000c2e1900 */
[----:B------:R-:W3:Y:S01]  /*0280*/  LDG.E R0, desc[UR4][R2.64] ;  /* 0x0000000402007981 */ /* 0x000ee2000c1e1900 */
[----:B--2---:R-:W-:Y:S02]  /*0290*/  SEL R4, R4, RZ, !P0 ;  /* 0x000000ff04047207 */ /* 0x004fe40004000000 */
[----:B-----5:R-:W-:-:S04]  /*02a0*/  SEL R5, R5, RZ, !P0 ;  /* 0x000000ff05057207 */ /* 0x020fc80004000000 */
[C---:B------:R-:W-:Y:S02]  /*02b0*/  FSETP.GT.AND P2, PT, R5.reuse, R4, PT ;  /* 0x000000040500720b */ /* 0x040fe40003f44000 */
[----:B------:R-:W-:Y:S02]  /*02c0*/  SEL R20, R20, RZ, !P0 ;  /* 0x000000ff14147207 */ /* 0x000fe40004000000 */
[----:B------:R-:W-:Y:S02]  /*02d0*/  FSETP.NAN.AND P3, PT, R5, R5, PT ;  /* 0x000000050500720b */ /* 0x000fe40003f68000 */
[----:B------:R-:W-:Y:S02]  /*02e0*/  FSETP.NAN.AND P1, PT, R20, R20, PT ;  /* 0x000000141400720b */ /* 0x000fe40003f28000 */
[----:B------:R-:W-:-:S05]  /*02f0*/  SEL R21, R21, RZ, !P0 ;  /* 0x000000ff15157207 */ /* 0x000fca0004000000 */
[----:B------:R-:W-:Y:S02]  /*0300*/  @!P2 FSEL R5, R5, R4, P3 ;  /* 0x000000040505a208 */ /* 0x000fe40001800000 */
[----:B------:R-:W-:Y:S02]  /*0310*/  FSETP.NAN.AND P2, PT, R21, R21, PT ;  /* 0x000000151500720b */ /* 0x000fe40003f48000 */
[----:B------:R-:W-:-:S04]  /*0320*/  FSETP.GEU.AND P3, PT, R5, R20, PT ;  /* 0x000000140500720b */ /* 0x000fc80003f6e000 */
[----:B------:R-:W-:-:S04]  /*0330*/  @!P1 FSEL R20, R20, R5, !P3 ;  /* 0x0000000514149208 */ /* 0x000fc80005800000 */
[----:B------:R-:W-:-:S04]  /*0340*/  FSETP.GEU.AND P1, PT, R20, R21, PT ;  /* 0x000000151400720b */ /* 0x000fc80003f2e000 */
[----:B------:R-:W-:Y:S01]  /*0350*/  @!P2 FSEL R21, R21, R20, !P1 ;  /* 0x000000141515a208 */ /* 0x000fe20004800000 */
[----:B---3--:R-:W-:-:S03]  /*0360*/  FADD R0, R0, R7 ;  /* 0x0000000700007221 */ /* 0x008fc60000000000 */
[----:B------:R-:W-:-:S04]  /*0370*/  FSEL R21, R21, RZ, !P0 ;  /* 0x000000ff15157208 */ /* 0x000fc80004000000 */
[C---:B------:R-:W-:Y:S01]  /*0380*/  FSETP.GEU.AND P0, PT, R0.reuse, -R21, PT ;  /* 0x800000150000720b */ /* 0x040fe20003f0e000 */
[----:B------:R-:W-:-:S05]  /*0390*/  FADD R4, R0, R21 ;  /* 0x0000001500047221 */ /* 0x000fca0000000000 */
[----:B------:R-:W-:-:S05]  /*03a0*/  FSEL R5, R4, RZ, P0 ;  /* 0x000000ff04057208 */ /* 0x000fca0000000000 */
[----:B------:R-:W-:Y:S01]  /*03b0*/  STG.E desc[UR4][R2.64], R5 ;  /* 0x0000000502007986 */ /* 0x000fe2000c101904 */
[----:B------:R-:W-:Y:S05]  /*03c0*/  EXIT ;  /* 0x000000000000794d */ /* 0x000fea0003800000 */
.L_x_0:
[----:B------:R-:W-:-:S00]  /*03d0*/  BRA `(.L_x_0) ;  /* 0xfffffffc00fc7947 */ /* 0x000fc0000383ffff */
[----:B------:R-:W-:-:S00]  /*03e0*/  NOP ;  /* 0x0000000000007918 */ /* 0x000fc00000000000 */
        /* <DEDUP_REMOVED lines=9> */
.L_x_1:


//--------------------- .nv.constant0.triton_poi_fused_add_constant_pad_nd_convolution_max_pool2d_with_indices_relu_8 --------------------------
	.section	.nv.constant0.triton_poi_fused_add_constant_pad_nd_convolution_max_pool2d_with_indices_relu_8,"a",@progbits
	.sectionflags	@""
	.align	4
.nv.constant0.triton_poi_fused_add_constant_pad_nd_convolution_max_pool2d_with_indices_relu_8:
	.zero		556
